//
// Generated by NVIDIA NVVM Compiler
//
// Compiler Build ID: CL-36424714
// Cuda compilation tools, release 13.0, V13.0.88
// Based on NVVM 20.0.0
//

.version 9.0
.target sm_100
.address_size 64

	// .globl	_Z22coherent_memory_kernelPfi

.visible .entry _Z22coherent_memory_kernelPfi(
	.param .u64 .ptr .align 1 _Z22coherent_memory_kernelPfi_param_0,
	.param .u32 _Z22coherent_memory_kernelPfi_param_1
)
{
	.reg .pred 	%p<2>;
	.reg .b32 	%r<6>;
	.reg .b32 	%f<3>;
	.reg .b64 	%rd<5>;

	ld.param.u64 	%rd1, [_Z22coherent_memory_kernelPfi_param_0];
	ld.param.u32 	%r2, [_Z22coherent_memory_kernelPfi_param_1];
	mov.u32 	%r3, %ctaid.x;
	mov.u32 	%r4, %ntid.x;
	mov.u32 	%r5, %tid.x;
	mad.lo.s32 	%r1, %r3, %r4, %r5;
	setp.ge.s32 	%p1, %r1, %r2;
	@%p1 bra 	$L__BB0_2;
	cvta.to.global.u64 	%rd2, %rd1;
	mul.wide.s32 	%rd3, %r1, 4;
	add.s64 	%rd4, %rd2, %rd3;
	ld.global.f32 	%f1, [%rd4];
	fma.rn.f32 	%f2, %f1, 0f40000000, 0f3F800000;
	st.global.f32 	[%rd4], %f2;
$L__BB0_2:
	ret;

}


// ===== COMPILED SASS (sm_100) =====

	.target	sm_100

	.elftype	@"ET_EXEC"


//--------------------- .note.nv.tkinfo           --------------------------
	.section	.note.nv.tkinfo,"",@"SHT_NOTE"
	.sectionflags	@"SHF_NOTE_NV_TKINFO"
	.tkinfo
        /*0018*/ 	.word	0x00000002
        /*0030*/ 	.string	""
        /*0030*/ 	.string	"ptxas"
        /*0030*/ 	.string	"Cuda compilation tools, release 13.0, V13.0.88"
        /*0030*/ 	.string	"Build cuda_13.0.r13.0/compiler.36424714_0"
        /*0030*/ 	.string	"-arch sm_100 -m 64 "



//--------------------- .note.nv.cuinfo           --------------------------
	.section	.note.nv.cuinfo,"",@"SHT_NOTE"
	.sectionflags	@"SHF_NOTE_NV_CUINFO"
        /*0018*/ 	.short	0x0002
        /*001a*/ 	.short	0x0064
        /*001c*/ 	.short	0x0082
	.zero		2


//--------------------- .nv.info                  --------------------------
	.section	.nv.info,"",@"SHT_CUDA_INFO"
	.align	4


	//----- nvinfo : EIATTR_REGCOUNT
	.align		4
        /*0000*/ 	.byte	0x04, 0x2f
        /*0002*/ 	.short	(.L_1 - .L_0)
	.align		4
.L_0:
        /*0004*/ 	.word	index@(_Z22coherent_memory_kernelPfi)
        /*0008*/ 	.word	0x00000008


	//----- nvinfo : EIATTR_FRAME_SIZE
	.align		4
.L_1:
        /*000c*/ 	.byte	0x04, 0x11
        /*000e*/ 	.short	(.L_3 - .L_2)
	.align		4
.L_2:
        /*0010*/ 	.word	index@(_Z22coherent_memory_kernelPfi)
        /*0014*/ 	.word	0x00000000


	//----- nvinfo : EIATTR_MIN_STACK_SIZE
	.align		4
.L_3:
        /*0018*/ 	.byte	0x04, 0x12
        /*001a*/ 	.short	(.L_5 - .L_4)
	.align		4
.L_4:
        /*001c*/ 	.word	index@(_Z22coherent_memory_kernelPfi)
        /*0020*/ 	.word	0x00000000
.L_5:


//--------------------- .nv.compat                --------------------------
	.section	.nv.compat,"",@"SHT_CUDA_COMPAT_INFO"
	.align	4
        /*0000*/ 	.byte	0x02, 0x09, 0x00, 0x00, 0x02, 0x02, 0x01, 0x00, 0x02, 0x05, 0x05, 0x00, 0x03, 0x07, 0x01, 0x01
        /*0010*/ 	.byte	0x02, 0x03, 0x00, 0x00, 0x02, 0x06, 0x01, 0x00, 0x04, 0x0b, 0x08, 0x00, 0x09, 0x00, 0x00, 0x00
        /*0020*/ 	.byte	0x00, 0x00, 0x00, 0x00


//--------------------- .nv.info._Z22coherent_memory_kernelPfi --------------------------
	.section	.nv.info._Z22coherent_memory_kernelPfi,"",@"SHT_CUDA_INFO"
	.sectionflags	@""
	.align	4


	//----- nvinfo : EIATTR_CUDA_API_VERSION
	.align		4
        /*0000*/ 	.byte	0x04, 0x37
        /*0002*/ 	.short	(.L_7 - .L_6)
.L_6:
        /*0004*/ 	.word	0x00000082


	//----- nvinfo : EIATTR_KPARAM_INFO
	.align		4
.L_7:
        /*0008*/ 	.byte	0x04, 0x17
        /*000a*/ 	.short	(.L_9 - .L_8)
.L_8:
        /*000c*/ 	.word	0x00000000
        /*0010*/ 	.short	0x0001
        /*0012*/ 	.short	0x0008
        /*0014*/ 	.byte	0x00, 0xf0, 0x11, 0x00


	//----- nvinfo : EIATTR_KPARAM_INFO
	.align		4
.L_9:
        /*0018*/ 	.byte	0x04, 0x17
        /*001a*/ 	.short	(.L_11 - .L_10)
.L_10:
        /*001c*/ 	.word	0x00000000
        /*0020*/ 	.short	0x0000
        /*0022*/ 	.short	0x0000
        /*0024*/ 	.byte	0x00, 0xf5, 0x21, 0x00


	//----- nvinfo : EIATTR_SPARSE_MMA_MASK
	.align		4
.L_11:
        /*0028*/ 	.byte	0x03, 0x50
        /*002a*/ 	.short	0x0000


	//----- nvinfo : EIATTR_MAXREG_COUNT
	.align		4
        /*002c*/ 	.byte	0x03, 0x1b
        /*002e*/ 	.short	0x00ff


	//----- nvinfo : EIATTR_MERCURY_ISA_VERSION
	.align		4
        /*0030*/ 	.byte	0x03, 0x5f
        /*0032*/ 	.short	0x0101


	//----- nvinfo : EIATTR_VRC_CTA_INIT_COUNT
	.align		4
        /*0034*/ 	.byte	0x02, 0x4a
	.zero		1
	.zero		1


	//----- nvinfo : EIATTR_EXIT_INSTR_OFFSETS
	.align		4
        /*0038*/ 	.byte	0x04, 0x1c
        /*003a*/ 	.short	(.L_13 - .L_12)


	//   ....[0]....
.L_12:
        /*003c*/ 	.word	0x00000070


	//   ....[1]....
        /*0040*/ 	.word	0x000000f0


	//----- nvinfo : EIATTR_CBANK_PARAM_SIZE
	.align		4
.L_13:
        /*0044*/ 	.byte	0x03, 0x19
        /*0046*/ 	.short	0x000c


	//----- nvinfo : EIATTR_PARAM_CBANK
	.align		4
        /*0048*/ 	.byte	0x04, 0x0a
        /*004a*/ 	.short	(.L_15 - .L_14)
	.align		4
.L_14:
        /*004c*/ 	.word	index@(.nv.constant0._Z22coherent_memory_kernelPfi)
        /*0050*/ 	.short	0x0380
        /*0052*/ 	.short	0x000c


	//----- nvinfo : EIATTR_SW_WAR
	.align		4
.L_15:
        /*0054*/ 	.byte	0x04, 0x36
        /*0056*/ 	.short	(.L_17 - .L_16)
.L_16:
        /*0058*/ 	.word	0x00000008
.L_17:


//--------------------- .nv.callgraph             --------------------------
	.section	.nv.callgraph,"",@"SHT_CUDA_CALLGRAPH"
	.align	4
	.sectionentsize	8
	.align		4
        /*0000*/ 	.word	0x00000000
	.align		4
        /*0004*/ 	.word	0xffffffff
	.align		4
        /*0008*/ 	.word	0x00000000
	.align		4
        /*000c*/ 	.word	0xfffffffe
	.align		4
        /*0010*/ 	.word	0x00000000
	.align		4
        /*0014*/ 	.word	0xfffffffd
	.align		4
        /*0018*/ 	.word	0x00000000
	.align		4
        /*001c*/ 	.word	0xfffffffc


//--------------------- .text._Z22coherent_memory_kernelPfi --------------------------
	.section	.text._Z22coherent_memory_kernelPfi,"ax",@progbits
	.align	128
        .global         _Z22coherent_memory_kernelPfi
        .type           _Z22coherent_memory_kernelPfi,@function
        .size           _Z22coherent_memory_kernelPfi,(.L_x_1 - _Z22coherent_memory_kernelPfi)
        .other          _Z22coherent_memory_kernelPfi,@"STO_CUDA_ENTRY STV_DEFAULT"
_Z22coherent_memory_kernelPfi:
.text._Z22coherent_memory_kernelPfi:
[----:B------:R-:W-:Y:S01]  /*0000*/  LDC R1, c[0x0][0x37c] ;  /* 0x0000df00ff017b82 */ /* 0x000fe20000000800 */
[----:B------:R-:W0:Y:S07]  /*0010*/  S2R R0, SR_TID.X ;  /* 0x0000000000007919 */ /* 0x000e2e0000002100 */
[----:B------:R-:W0:Y:S01]  /*0020*/  S2UR UR4, SR_CTAID.X ;  /* 0x00000000000479c3 */ /* 0x000e220000002500 */
[----:B------:R-:W1:Y:S07]  /*0030*/  LDCU UR5, c[0x0][0x388] ;  /* 0x00007100ff0577ac */ /* 0x000e6e0008000800 */
[----:B------:R-:W0:Y:S02]  /*0040*/  LDC R5, c[0x0][0x360] ;  /* 0x0000d800ff057b82 */ /* 0x000e240000000800 */
[----:B0-----:R-:W-:-:S05]  /*0050*/  IMAD R5, R5, UR4, R0 ;  /* 0x0000000405057c24 */ /* 0x001fca000f8e0200 */
[----:B-1----:R-:W-:-:S13]  /*0060*/  ISETP.GE.AND P0, PT, R5, UR5, PT ;  /* 0x0000000505007c0c */ /* 0x002fda000bf06270 */
[----:B------:R-:W-:Y:S05]  /*0070*/  @P0 EXIT ;  /* 0x000000000000094d */ /* 0x000fea0003800000 */
[----:B------:R-:W0:Y:S01]  /*0080*/  LDC.64 R2, c[0x0][0x380] ;  /* 0x0000e000ff027b82 */ /* 0x000e220000000a00 */
[----:B------:R-:W1:Y:S01]  /*0090*/  LDCU.64 UR4, c[0x0][0x358] ;  /* 0x00006b00ff0477ac */ /* 0x000e620008000a00 */
[----:B0-----:R-:W-:-:S05]  /*00a0*/  IMAD.WIDE R2, R5, 0x4, R2 ;  /* 0x0000000405027825 */ /* 0x001fca00078e0202 */
[----:B-1----:R-:W2:Y:S01]  /*00b0*/  LDG.E R0, desc[UR4][R2.64] ;  /* 0x0000000402007981 */ /* 0x002ea2000c1e1900 */
[----:B------:R-:W-:-:S05]  /*00c0*/  HFMA2 R5, -RZ, RZ, 2, 0 ;  /* 0x40000000ff057431 */ /* 0x000fca00000001ff */
[----:B--2---:R-:W-:-:S05]  /*00d0*/  FFMA R5, R0, R5, 1 ;  /* 0x3f80000000057423 */ /* 0x004fca0000000005 */
[----:B------:R-:W-:Y:S01]  /*00e0*/  STG.E desc[UR4][R2.64], R5 ;  /* 0x0000000502007986 */ /* 0x000fe2000c101904 */
[----:B------:R-:W-:Y:S05]  /*00f0*/  EXIT ;  /* 0x000000000000794d */ /* 0x000fea0003800000 */
.L_x_0:
[----:B------:R-:W-:-:S00]  /*0100*/  BRA `(.L_x_0) ;  /* 0xfffffffc00fc7947 */ /* 0x000fc0000383ffff */
[----:B------:R-:W-:-:S00]  /*0110*/  NOP ;  /* 0x0000000000007918 */ /* 0x000fc00000000000 */
        /* <DEDUP_REMOVED lines=14> */
.L_x_1:


//--------------------- .nv.shared.reserved.0     --------------------------
	.section	.nv.shared.reserved.0,"aw",@nobits
	.weak		__nv_reservedSMEM_offset_0_alias
	.size		__nv_reservedSMEM_offset_0_alias, 0, 64
	.other		__nv_reservedSMEM_offset_0_alias,@"STO_CUDA_RESERVED_SHARED STV_DEFAULT"
__nv_reservedSMEM_offset_0_alias:
	.zero		0
	.zero		64


//--------------------- .nv.constant0._Z22coherent_memory_kernelPfi --------------------------
	.section	.nv.constant0._Z22coherent_memory_kernelPfi,"a",@progbits
	.sectionflags	@""
	.align	4
.nv.constant0._Z22coherent_memory_kernelPfi:
	.zero		908


//--------------------- SYMBOLS --------------------------

	.type		.nv.reservedSmem.offset0,@object
	.size		.nv.reservedSmem.offset0,0x4
